//
// Generated by NVIDIA NVVM Compiler
//
// Compiler Build ID: CL-36424714
// Cuda compilation tools, release 13.0, V13.0.88
// Based on NVVM 20.0.0
//

.version 9.0
.target sm_100
.address_size 64

	// .globl	_ZN3aoc5y20209cudautils6reduce5count5countEjPj
.global .align 4 .u32 _ZN3aoc5y20209cudautils9semaphore3semE;

.visible .entry _ZN3aoc5y20209cudautils6reduce5count5countEjPj(
	.param .u32 _ZN3aoc5y20209cudautils6reduce5count5countEjPj_param_0,
	.param .u64 .ptr .align 1 _ZN3aoc5y20209cudautils6reduce5count5countEjPj_param_1
)
{
	.reg .pred 	%p<4>;
	.reg .b32 	%r<17>;
	.reg .b64 	%rd<7>;

	ld.param.u32 	%r10, [_ZN3aoc5y20209cudautils6reduce5count5countEjPj_param_0];
	ld.param.u64 	%rd2, [_ZN3aoc5y20209cudautils6reduce5count5countEjPj_param_1];
	cvta.to.global.u64 	%rd1, %rd2;
	mov.u32 	%r1, %tid.x;
	mov.u32 	%r15, %ntid.x;
	shl.b32 	%r3, %r1, 1;
	mov.b32 	%r16, 1;
$L__BB0_1:
	mov.u32 	%r4, %r15;
	setp.ge.u32 	%p1, %r1, %r4;
	@%p1 bra 	$L__BB0_4;
	mul.lo.s32 	%r6, %r3, %r16;
	add.s32 	%r7, %r6, %r16;
	setp.ge.u32 	%p2, %r7, %r10;
	@%p2 bra 	$L__BB0_4;
	mul.wide.s32 	%rd3, %r7, 4;
	add.s64 	%rd4, %rd1, %rd3;
	ld.global.u32 	%r12, [%rd4];
	mul.wide.s32 	%rd5, %r6, 4;
	add.s64 	%rd6, %rd1, %rd5;
	ld.global.u32 	%r13, [%rd6];
	add.s32 	%r14, %r13, %r12;
	st.global.u32 	[%rd6], %r14;
$L__BB0_4:
	shl.b32 	%r16, %r16, 1;
	shr.u32 	%r15, %r4, 1;
	setp.gt.u32 	%p3, %r4, 1;
	@%p3 bra 	$L__BB0_1;
	ret;

}


// ===== COMPILED SASS (sm_100) =====

	.target	sm_100

	.elftype	@"ET_EXEC"


//--------------------- .note.nv.tkinfo           --------------------------
	.section	.note.nv.tkinfo,"",@"SHT_NOTE"
	.sectionflags	@"SHF_NOTE_NV_TKINFO"
	.tkinfo
        /*0018*/ 	.word	0x00000002
        /*0030*/ 	.string	""
        /*0030*/ 	.string	"ptxas"
        /*0030*/ 	.string	"Cuda compilation tools, release 13.0, V13.0.88"
        /*0030*/ 	.string	"Build cuda_13.0.r13.0/compiler.36424714_0"
        /*0030*/ 	.string	"-arch sm_100 -m 64 "



//--------------------- .note.nv.cuinfo           --------------------------
	.section	.note.nv.cuinfo,"",@"SHT_NOTE"
	.sectionflags	@"SHF_NOTE_NV_CUINFO"
        /*0018*/ 	.short	0x0002
        /*001a*/ 	.short	0x0064
        /*001c*/ 	.short	0x0082
	.zero		2


//--------------------- .nv.info                  --------------------------
	.section	.nv.info,"",@"SHT_CUDA_INFO"
	.align	4


	//----- nvinfo : EIATTR_REGCOUNT
	.align		4
        /*0000*/ 	.byte	0x04, 0x2f
        /*0002*/ 	.short	(.L_2 - .L_1)
	.align		4
.L_1:
        /*0004*/ 	.word	index@(_ZN3aoc5y20209cudautils6reduce5count5countEjPj)
        /*0008*/ 	.word	0x0000000c


	//----- nvinfo : EIATTR_FRAME_SIZE
	.align		4
.L_2:
        /*000c*/ 	.byte	0x04, 0x11
        /*000e*/ 	.short	(.L_4 - .L_3)
	.align		4
.L_3:
        /*0010*/ 	.word	index@(_ZN3aoc5y20209cudautils6reduce5count5countEjPj)
        /*0014*/ 	.word	0x00000000


	//----- nvinfo : EIATTR_MIN_STACK_SIZE
	.align		4
.L_4:
        /*0018*/ 	.byte	0x04, 0x12
        /*001a*/ 	.short	(.L_6 - .L_5)
	.align		4
.L_5:
        /*001c*/ 	.word	index@(_ZN3aoc5y20209cudautils6reduce5count5countEjPj)
        /*0020*/ 	.word	0x00000000
.L_6:


//--------------------- .nv.compat                --------------------------
	.section	.nv.compat,"",@"SHT_CUDA_COMPAT_INFO"
	.align	4
        /*0000*/ 	.byte	0x02, 0x09, 0x00, 0x00, 0x02, 0x02, 0x01, 0x00, 0x02, 0x05, 0x05, 0x00, 0x03, 0x07, 0x01, 0x01
        /*0010*/ 	.byte	0x02, 0x03, 0x00, 0x00, 0x02, 0x06, 0x01, 0x00, 0x04, 0x0b, 0x08, 0x00, 0x09, 0x00, 0x00, 0x00
        /*0020*/ 	.byte	0x00, 0x00, 0x00, 0x00


//--------------------- .nv.info._ZN3aoc5y20209cudautils6reduce5count5countEjPj --------------------------
	.section	.nv.info._ZN3aoc5y20209cudautils6reduce5count5countEjPj,"",@"SHT_CUDA_INFO"
	.sectionflags	@""
	.align	4


	//----- nvinfo : EIATTR_CUDA_API_VERSION
	.align		4
        /*0000*/ 	.byte	0x04, 0x37
        /*0002*/ 	.short	(.L_8 - .L_7)
.L_7:
        /*0004*/ 	.word	0x00000082


	//----- nvinfo : EIATTR_KPARAM_INFO
	.align		4
.L_8:
        /*0008*/ 	.byte	0x04, 0x17
        /*000a*/ 	.short	(.L_10 - .L_9)
.L_9:
        /*000c*/ 	.word	0x00000000
        /*0010*/ 	.short	0x0001
        /*0012*/ 	.short	0x0008
        /*0014*/ 	.byte	0x00, 0xf5, 0x21, 0x00


	//----- nvinfo : EIATTR_KPARAM_INFO
	.align		4
.L_10:
        /*0018*/ 	.byte	0x04, 0x17
        /*001a*/ 	.short	(.L_12 - .L_11)
.L_11:
        /*001c*/ 	.word	0x00000000
        /*0020*/ 	.short	0x0000
        /*0022*/ 	.short	0x0000
        /*0024*/ 	.byte	0x00, 0xf0, 0x11, 0x00


	//----- nvinfo : EIATTR_SPARSE_MMA_MASK
	.align		4
.L_12:
        /*0028*/ 	.byte	0x03, 0x50
        /*002a*/ 	.short	0x0000


	//----- nvinfo : EIATTR_MAXREG_COUNT
	.align		4
        /*002c*/ 	.byte	0x03, 0x1b
        /*002e*/ 	.short	0x00ff


	//----- nvinfo : EIATTR_MERCURY_ISA_VERSION
	.align		4
        /*0030*/ 	.byte	0x03, 0x5f
        /*0032*/ 	.short	0x0101


	//----- nvinfo : EIATTR_VRC_CTA_INIT_COUNT
	.align		4
        /*0034*/ 	.byte	0x02, 0x4a
	.zero		1
	.zero		1


	//----- nvinfo : EIATTR_EXIT_INSTR_OFFSETS
	.align		4
        /*0038*/ 	.byte	0x04, 0x1c
        /*003a*/ 	.short	(.L_14 - .L_13)


	//   ....[0]....
.L_13:
        /*003c*/ 	.word	0x000001b0


	//----- nvinfo : EIATTR_CRS_STACK_SIZE
	.align		4
.L_14:
        /*0040*/ 	.byte	0x04, 0x1e
        /*0042*/ 	.short	(.L_16 - .L_15)
.L_15:
        /*0044*/ 	.word	0x00000000


	//----- nvinfo : EIATTR_CBANK_PARAM_SIZE
	.align		4
.L_16:
        /*0048*/ 	.byte	0x03, 0x19
        /*004a*/ 	.short	0x0010


	//----- nvinfo : EIATTR_PARAM_CBANK
	.align		4
        /*004c*/ 	.byte	0x04, 0x0a
        /*004e*/ 	.short	(.L_18 - .L_17)
	.align		4
.L_17:
        /*0050*/ 	.word	index@(.nv.constant0._ZN3aoc5y20209cudautils6reduce5count5countEjPj)
        /*0054*/ 	.short	0x0380
        /*0056*/ 	.short	0x0010


	//----- nvinfo : EIATTR_SW_WAR
	.align		4
.L_18:
        /*0058*/ 	.byte	0x04, 0x36
        /*005a*/ 	.short	(.L_20 - .L_19)
.L_19:
        /*005c*/ 	.word	0x00000008
.L_20:


//--------------------- .nv.callgraph             --------------------------
	.section	.nv.callgraph,"",@"SHT_CUDA_CALLGRAPH"
	.align	4
	.sectionentsize	8
	.align		4
        /*0000*/ 	.word	0x00000000
	.align		4
        /*0004*/ 	.word	0xffffffff
	.align		4
        /*0008*/ 	.word	0x00000000
	.align		4
        /*000c*/ 	.word	0xfffffffe
	.align		4
        /*0010*/ 	.word	0x00000000
	.align		4
        /*0014*/ 	.word	0xfffffffd
	.align		4
        /*0018*/ 	.word	0x00000000
	.align		4
        /*001c*/ 	.word	0xfffffffc


//--------------------- .nv.constant4             --------------------------
	.section	.nv.constant4,"a",@progbits
	.align	8
	.align		8
.nv.constant4:
        /*0000*/ 	.dword	_ZN3aoc5y20209cudautils9semaphore3semE


//--------------------- .text._ZN3aoc5y20209cudautils6reduce5count5countEjPj --------------------------
	.section	.text._ZN3aoc5y20209cudautils6reduce5count5countEjPj,"ax",@progbits
	.align	128
        .global         _ZN3aoc5y20209cudautils6reduce5count5countEjPj
        .type           _ZN3aoc5y20209cudautils6reduce5count5countEjPj,@function
        .size           _ZN3aoc5y20209cudautils6reduce5count5countEjPj,(.L_x_4 - _ZN3aoc5y20209cudautils6reduce5count5countEjPj)
        .other          _ZN3aoc5y20209cudautils6reduce5count5countEjPj,@"STO_CUDA_ENTRY STV_DEFAULT"
_ZN3aoc5y20209cudautils6reduce5count5countEjPj:
.text._ZN3aoc5y20209cudautils6reduce5count5countEjPj:
[----:B------:R-:W-:Y:S01]  /*0000*/  LDC R1, c[0x0][0x37c] ;  /* 0x0000df00ff017b82 */ /* 0x000fe20000000800 */
[----:B------:R-:W0:Y:S07]  /*0010*/  S2R R8, SR_TID.X ;  /* 0x0000000000087919 */ /* 0x000e2e0000002100 */
[----:B------:R-:W1:Y:S01]  /*0020*/  LDC.64 R6, c[0x0][0x388] ;  /* 0x0000e200ff067b82 */ /* 0x000e620000000a00 */
[----:B------:R-:W2:Y:S01]  /*0030*/  LDCU.64 UR8, c[0x0][0x358] ;  /* 0x00006b00ff0877ac */ /* 0x000ea20008000a00 */
[----:B------:R-:W3:Y:S01]  /*0040*/  LDCU UR4, c[0x0][0x360] ;  /* 0x00006c00ff0477ac */ /* 0x000ee20008000800 */
[----:B------:R-:W4:Y:S01]  /*0050*/  LDCU UR7, c[0x0][0x380] ;  /* 0x00007000ff0777ac */ /* 0x000f220008000800 */
[----:B------:R-:W-:Y:S01]  /*0060*/  UMOV UR6, 0x1 ;  /* 0x0000000100067882 */ /* 0x000fe20000000000 */
[----:B0-234-:R-:W-:-:S07]  /*0070*/  SHF.L.U32 R0, R8, 0x1, RZ ;  /* 0x0000000108007819 */ /* 0x01dfce00000006ff */
.L_x_2:
[----:B------:R-:W-:Y:S01]  /*0080*/  ISETP.GE.U32.AND P0, PT, R8, UR4, PT ;  /* 0x0000000408007c0c */ /* 0x000fe2000bf06070 */
[----:B------:R-:W-:-:S12]  /*0090*/  BSSY.RECONVERGENT B0, `(.L_x_0) ;  /* 0x000000c000007945 */ /* 0x000fd80003800200 */
[----:B0-----:R-:W-:Y:S05]  /*00a0*/  @P0 BRA `(.L_x_1) ;  /* 0x0000000000280947 */ /* 0x001fea0003800000 */
[----:B------:R-:W-:-:S05]  /*00b0*/  IMAD R5, R0, UR6, RZ ;  /* 0x0000000600057c24 */ /* 0x000fca000f8e02ff */
[----:B------:R-:W-:-:S04]  /*00c0*/  IADD3 R3, PT, PT, R5, UR6, RZ ;  /* 0x0000000605037c10 */ /* 0x000fc8000fffe0ff */
[----:B------:R-:W-:-:S13]  /*00d0*/  ISETP.GE.U32.AND P0, PT, R3, UR7, PT ;  /* 0x0000000703007c0c */ /* 0x000fda000bf06070 */
[----:B------:R-:W-:Y:S05]  /*00e0*/  @P0 BRA `(.L_x_1) ;  /* 0x0000000000180947 */ /* 0x000fea0003800000 */
[----:B-1----:R-:W-:-:S04]  /*00f0*/  IMAD.WIDE R2, R3, 0x4, R6 ;  /* 0x0000000403027825 */ /* 0x002fc800078e0206 */
[----:B------:R-:W-:Y:S02]  /*0100*/  IMAD.WIDE R4, R5, 0x4, R6 ;  /* 0x0000000405047825 */ /* 0x000fe400078e0206 */
[----:B------:R-:W2:Y:S04]  /*0110*/  LDG.E R2, desc[UR8][R2.64] ;  /* 0x0000000802027981 */ /* 0x000ea8000c1e1900 */
[----:B------:R-:W2:Y:S02]  /*0120*/  LDG.E R9, desc[UR8][R4.64] ;  /* 0x0000000804097981 */ /* 0x000ea4000c1e1900 */
[----:B--2---:R-:W-:-:S05]  /*0130*/  IADD3 R9, PT, PT, R2, R9, RZ ;  /* 0x0000000902097210 */ /* 0x004fca0007ffe0ff */
[----:B------:R0:W-:Y:S02]  /*0140*/  STG.E desc[UR8][R4.64], R9 ;  /* 0x0000000904007986 */ /* 0x0001e4000c101908 */
.L_x_1:
[----:B------:R-:W-:Y:S05]  /*0150*/  BSYNC.RECONVERGENT B0 ;  /* 0x0000000000007941 */ /* 0x000fea0003800200 */
.L_x_0:
[----:B------:R-:W-:Y:S02]  /*0160*/  UISETP.GT.U32.AND UP0, UPT, UR4, 0x1, UPT ;  /* 0x000000010400788c */ /* 0x000fe4000bf04070 */
[----:B------:R-:W-:Y:S02]  /*0170*/  USHF.R.U32.HI UR5, URZ, 0x1, UR4 ;  /* 0x00000001ff057899 */ /* 0x000fe40008011604 */
[----:B------:R-:W-:-:S05]  /*0180*/  USHF.L.U32 UR6, UR6, 0x1, URZ ;  /* 0x0000000106067899 */ /* 0x000fca00080006ff */
[----:B------:R-:W-:Y:S01]  /*0190*/  UMOV UR4, UR5 ;  /* 0x0000000500047c82 */ /* 0x000fe20008000000 */
[----:B------:R-:W-:Y:S06]  /*01a0*/  BRA.U UP0, `(.L_x_2) ;  /* 0xfffffffd00b47547 */ /* 0x000fec000b83ffff */
[----:B------:R-:W-:Y:S05]  /*01b0*/  EXIT ;  /* 0x000000000000794d */ /* 0x000fea0003800000 */
.L_x_3:
[----:B------:R-:W-:-:S00]  /*01c0*/  BRA `(.L_x_3) ;  /* 0xfffffffc00fc7947 */ /* 0x000fc0000383ffff */
[----:B------:R-:W-:-:S00]  /*01d0*/  NOP ;  /* 0x0000000000007918 */ /* 0x000fc00000000000 */
        /* <DEDUP_REMOVED lines=10> */
.L_x_4:


//--------------------- .nv.shared.reserved.0     --------------------------
	.section	.nv.shared.reserved.0,"aw",@nobits
	.weak		__nv_reservedSMEM_offset_0_alias
	.size		__nv_reservedSMEM_offset_0_alias, 0, 64
	.other		__nv_reservedSMEM_offset_0_alias,@"STO_CUDA_RESERVED_SHARED STV_DEFAULT"
__nv_reservedSMEM_offset_0_alias:
	.zero		0
	.zero		64


//--------------------- .nv.global                --------------------------
	.section	.nv.global,"aw",@nobits
	.align	4
.nv.global:
	.type		_ZN3aoc5y20209cudautils9semaphore3semE,@object
	.size		_ZN3aoc5y20209cudautils9semaphore3semE,(.L_0 - _ZN3aoc5y20209cudautils9semaphore3semE)
_ZN3aoc5y20209cudautils9semaphore3semE:
	.zero		4
.L_0:


//--------------------- .nv.constant0._ZN3aoc5y20209cudautils6reduce5count5countEjPj --------------------------
	.section	.nv.constant0._ZN3aoc5y20209cudautils6reduce5count5countEjPj,"a",@progbits
	.sectionflags	@""
	.align	4
.nv.constant0._ZN3aoc5y20209cudautils6reduce5count5countEjPj:
	.zero		912


//--------------------- SYMBOLS --------------------------

	.type		.nv.reservedSmem.offset0,@object
	.size		.nv.reservedSmem.offset0,0x4
